//
// Generated by NVIDIA NVVM Compiler
//
// Compiler Build ID: CL-36424714
// Cuda compilation tools, release 13.0, V13.0.88
// Based on NVVM 20.0.0
//

.version 9.0
.target sm_100
.address_size 64

	// .globl	_Z6kernelPjS_jj

.visible .entry _Z6kernelPjS_jj(
	.param .u64 .ptr .align 1 _Z6kernelPjS_jj_param_0,
	.param .u64 .ptr .align 1 _Z6kernelPjS_jj_param_1,
	.param .u32 _Z6kernelPjS_jj_param_2,
	.param .u32 _Z6kernelPjS_jj_param_3
)
{
	.reg .pred 	%p<22>;
	.reg .b32 	%r<85>;
	.reg .b64 	%rd<67>;

	ld.param.u64 	%rd24, [_Z6kernelPjS_jj_param_0];
	ld.param.u64 	%rd25, [_Z6kernelPjS_jj_param_1];
	ld.param.u32 	%r21, [_Z6kernelPjS_jj_param_2];
	ld.param.u32 	%r23, [_Z6kernelPjS_jj_param_3];
	cvta.to.global.u64 	%rd1, %rd25;
	cvta.to.global.u64 	%rd2, %rd24;
	// begin inline asm
	mov.u32 %r22, %smid;
	// end inline asm
	setp.ne.s32 	%p1, %r22, %r23;
	@%p1 bra 	$L__BB0_41;
	mov.u32 	%r1, %tid.x;
	shl.b32 	%r24, %r21, 8;
	bar.sync 	0;
	shl.b32 	%r25, %r1, 3;
	add.s32 	%r26, %r25, %r24;
	mul.wide.u32 	%rd28, %r26, 4;
	add.s64 	%rd3, %rd2, %rd28;
	setp.ne.s32 	%p2, %r1, 0;
	// begin inline asm
	mov.u64 	%rd26, %clock64;
	// end inline asm
	ld.global.u32 	%r27, [%rd3];
	shl.b32 	%r2, %r27, 1;
	// begin inline asm
	mov.u64 	%rd27, %clock64;
	// end inline asm
	sub.s64 	%rd4, %rd27, %rd26;
	st.global.u32 	[%rd2], %r2;
	@%p2 bra 	$L__BB0_3;
	st.global.u32 	[%rd1], %rd4;
$L__BB0_3:
	setp.ne.s32 	%p3, %r1, 0;
	// begin inline asm
	mov.u64 	%rd29, %clock64;
	// end inline asm
	ld.global.u32 	%r3, [%rd3];
	shl.b32 	%r28, %r3, 1;
	add.s32 	%r29, %r2, %r28;
	// begin inline asm
	mov.u64 	%rd30, %clock64;
	// end inline asm
	sub.s64 	%rd5, %rd30, %rd29;
	st.global.u32 	[%rd2], %r29;
	@%p3 bra 	$L__BB0_5;
	st.global.u32 	[%rd1+4], %rd5;
$L__BB0_5:
	setp.ne.s32 	%p4, %r1, 0;
	// begin inline asm
	mov.u64 	%rd31, %clock64;
	// end inline asm
	ld.global.u32 	%r30, [%rd3];
	add.s32 	%r4, %r3, %r30;
	shl.b32 	%r31, %r4, 1;
	add.s32 	%r32, %r31, %r2;
	// begin inline asm
	mov.u64 	%rd32, %clock64;
	// end inline asm
	sub.s64 	%rd6, %rd32, %rd31;
	st.global.u32 	[%rd2], %r32;
	@%p4 bra 	$L__BB0_7;
	st.global.u32 	[%rd1+8], %rd6;
$L__BB0_7:
	setp.ne.s32 	%p5, %r1, 0;
	// begin inline asm
	mov.u64 	%rd33, %clock64;
	// end inline asm
	ld.global.u32 	%r33, [%rd3];
	add.s32 	%r5, %r4, %r33;
	shl.b32 	%r34, %r5, 1;
	add.s32 	%r35, %r34, %r2;
	// begin inline asm
	mov.u64 	%rd34, %clock64;
	// end inline asm
	sub.s64 	%rd7, %rd34, %rd33;
	st.global.u32 	[%rd2], %r35;
	@%p5 bra 	$L__BB0_9;
	st.global.u32 	[%rd1+12], %rd7;
$L__BB0_9:
	setp.ne.s32 	%p6, %r1, 0;
	// begin inline asm
	mov.u64 	%rd35, %clock64;
	// end inline asm
	ld.global.u32 	%r36, [%rd3];
	add.s32 	%r6, %r5, %r36;
	shl.b32 	%r37, %r6, 1;
	add.s32 	%r38, %r37, %r2;
	// begin inline asm
	mov.u64 	%rd36, %clock64;
	// end inline asm
	sub.s64 	%rd8, %rd36, %rd35;
	st.global.u32 	[%rd2], %r38;
	@%p6 bra 	$L__BB0_11;
	st.global.u32 	[%rd1+16], %rd8;
$L__BB0_11:
	setp.ne.s32 	%p7, %r1, 0;
	// begin inline asm
	mov.u64 	%rd37, %clock64;
	// end inline asm
	ld.global.u32 	%r39, [%rd3];
	add.s32 	%r7, %r6, %r39;
	shl.b32 	%r40, %r7, 1;
	add.s32 	%r41, %r40, %r2;
	// begin inline asm
	mov.u64 	%rd38, %clock64;
	// end inline asm
	sub.s64 	%rd9, %rd38, %rd37;
	st.global.u32 	[%rd2], %r41;
	@%p7 bra 	$L__BB0_13;
	st.global.u32 	[%rd1+20], %rd9;
$L__BB0_13:
	setp.ne.s32 	%p8, %r1, 0;
	// begin inline asm
	mov.u64 	%rd39, %clock64;
	// end inline asm
	ld.global.u32 	%r42, [%rd3];
	add.s32 	%r8, %r7, %r42;
	shl.b32 	%r43, %r8, 1;
	add.s32 	%r44, %r43, %r2;
	// begin inline asm
	mov.u64 	%rd40, %clock64;
	// end inline asm
	sub.s64 	%rd10, %rd40, %rd39;
	st.global.u32 	[%rd2], %r44;
	@%p8 bra 	$L__BB0_15;
	st.global.u32 	[%rd1+24], %rd10;
$L__BB0_15:
	setp.ne.s32 	%p9, %r1, 0;
	// begin inline asm
	mov.u64 	%rd41, %clock64;
	// end inline asm
	ld.global.u32 	%r45, [%rd3];
	add.s32 	%r9, %r8, %r45;
	shl.b32 	%r46, %r9, 1;
	add.s32 	%r47, %r46, %r2;
	// begin inline asm
	mov.u64 	%rd42, %clock64;
	// end inline asm
	sub.s64 	%rd11, %rd42, %rd41;
	st.global.u32 	[%rd2], %r47;
	@%p9 bra 	$L__BB0_17;
	st.global.u32 	[%rd1+28], %rd11;
$L__BB0_17:
	setp.ne.s32 	%p10, %r1, 0;
	// begin inline asm
	mov.u64 	%rd43, %clock64;
	// end inline asm
	ld.global.u32 	%r48, [%rd3];
	add.s32 	%r10, %r9, %r48;
	shl.b32 	%r49, %r10, 1;
	add.s32 	%r50, %r49, %r2;
	// begin inline asm
	mov.u64 	%rd44, %clock64;
	// end inline asm
	sub.s64 	%rd12, %rd44, %rd43;
	st.global.u32 	[%rd2], %r50;
	@%p10 bra 	$L__BB0_19;
	st.global.u32 	[%rd1+32], %rd12;
$L__BB0_19:
	setp.ne.s32 	%p11, %r1, 0;
	// begin inline asm
	mov.u64 	%rd45, %clock64;
	// end inline asm
	ld.global.u32 	%r51, [%rd3];
	add.s32 	%r11, %r10, %r51;
	shl.b32 	%r52, %r11, 1;
	add.s32 	%r53, %r52, %r2;
	// begin inline asm
	mov.u64 	%rd46, %clock64;
	// end inline asm
	sub.s64 	%rd13, %rd46, %rd45;
	st.global.u32 	[%rd2], %r53;
	@%p11 bra 	$L__BB0_21;
	st.global.u32 	[%rd1+36], %rd13;
$L__BB0_21:
	setp.ne.s32 	%p12, %r1, 0;
	// begin inline asm
	mov.u64 	%rd47, %clock64;
	// end inline asm
	ld.global.u32 	%r54, [%rd3];
	add.s32 	%r12, %r11, %r54;
	shl.b32 	%r55, %r12, 1;
	add.s32 	%r56, %r55, %r2;
	// begin inline asm
	mov.u64 	%rd48, %clock64;
	// end inline asm
	sub.s64 	%rd14, %rd48, %rd47;
	st.global.u32 	[%rd2], %r56;
	@%p12 bra 	$L__BB0_23;
	st.global.u32 	[%rd1+40], %rd14;
$L__BB0_23:
	setp.ne.s32 	%p13, %r1, 0;
	// begin inline asm
	mov.u64 	%rd49, %clock64;
	// end inline asm
	ld.global.u32 	%r57, [%rd3];
	add.s32 	%r13, %r12, %r57;
	shl.b32 	%r58, %r13, 1;
	add.s32 	%r59, %r58, %r2;
	// begin inline asm
	mov.u64 	%rd50, %clock64;
	// end inline asm
	sub.s64 	%rd15, %rd50, %rd49;
	st.global.u32 	[%rd2], %r59;
	@%p13 bra 	$L__BB0_25;
	st.global.u32 	[%rd1+44], %rd15;
$L__BB0_25:
	setp.ne.s32 	%p14, %r1, 0;
	// begin inline asm
	mov.u64 	%rd51, %clock64;
	// end inline asm
	ld.global.u32 	%r60, [%rd3];
	add.s32 	%r14, %r13, %r60;
	shl.b32 	%r61, %r14, 1;
	add.s32 	%r62, %r61, %r2;
	// begin inline asm
	mov.u64 	%rd52, %clock64;
	// end inline asm
	sub.s64 	%rd16, %rd52, %rd51;
	st.global.u32 	[%rd2], %r62;
	@%p14 bra 	$L__BB0_27;
	st.global.u32 	[%rd1+48], %rd16;
$L__BB0_27:
	setp.ne.s32 	%p15, %r1, 0;
	// begin inline asm
	mov.u64 	%rd53, %clock64;
	// end inline asm
	ld.global.u32 	%r63, [%rd3];
	add.s32 	%r15, %r14, %r63;
	shl.b32 	%r64, %r15, 1;
	add.s32 	%r65, %r64, %r2;
	// begin inline asm
	mov.u64 	%rd54, %clock64;
	// end inline asm
	sub.s64 	%rd17, %rd54, %rd53;
	st.global.u32 	[%rd2], %r65;
	@%p15 bra 	$L__BB0_29;
	st.global.u32 	[%rd1+52], %rd17;
$L__BB0_29:
	setp.ne.s32 	%p16, %r1, 0;
	// begin inline asm
	mov.u64 	%rd55, %clock64;
	// end inline asm
	ld.global.u32 	%r66, [%rd3];
	add.s32 	%r16, %r15, %r66;
	shl.b32 	%r67, %r16, 1;
	add.s32 	%r68, %r67, %r2;
	// begin inline asm
	mov.u64 	%rd56, %clock64;
	// end inline asm
	sub.s64 	%rd18, %rd56, %rd55;
	st.global.u32 	[%rd2], %r68;
	@%p16 bra 	$L__BB0_31;
	st.global.u32 	[%rd1+56], %rd18;
$L__BB0_31:
	setp.ne.s32 	%p17, %r1, 0;
	// begin inline asm
	mov.u64 	%rd57, %clock64;
	// end inline asm
	ld.global.u32 	%r69, [%rd3];
	add.s32 	%r17, %r16, %r69;
	shl.b32 	%r70, %r17, 1;
	add.s32 	%r71, %r70, %r2;
	// begin inline asm
	mov.u64 	%rd58, %clock64;
	// end inline asm
	sub.s64 	%rd19, %rd58, %rd57;
	st.global.u32 	[%rd2], %r71;
	@%p17 bra 	$L__BB0_33;
	st.global.u32 	[%rd1+60], %rd19;
$L__BB0_33:
	setp.ne.s32 	%p18, %r1, 0;
	// begin inline asm
	mov.u64 	%rd59, %clock64;
	// end inline asm
	ld.global.u32 	%r72, [%rd3];
	add.s32 	%r18, %r17, %r72;
	shl.b32 	%r73, %r18, 1;
	add.s32 	%r74, %r73, %r2;
	// begin inline asm
	mov.u64 	%rd60, %clock64;
	// end inline asm
	sub.s64 	%rd20, %rd60, %rd59;
	st.global.u32 	[%rd2], %r74;
	@%p18 bra 	$L__BB0_35;
	st.global.u32 	[%rd1+64], %rd20;
$L__BB0_35:
	setp.ne.s32 	%p19, %r1, 0;
	// begin inline asm
	mov.u64 	%rd61, %clock64;
	// end inline asm
	ld.global.u32 	%r75, [%rd3];
	add.s32 	%r19, %r18, %r75;
	shl.b32 	%r76, %r19, 1;
	add.s32 	%r77, %r76, %r2;
	// begin inline asm
	mov.u64 	%rd62, %clock64;
	// end inline asm
	sub.s64 	%rd21, %rd62, %rd61;
	st.global.u32 	[%rd2], %r77;
	@%p19 bra 	$L__BB0_37;
	st.global.u32 	[%rd1+68], %rd21;
$L__BB0_37:
	setp.ne.s32 	%p20, %r1, 0;
	// begin inline asm
	mov.u64 	%rd63, %clock64;
	// end inline asm
	ld.global.u32 	%r78, [%rd3];
	add.s32 	%r20, %r19, %r78;
	shl.b32 	%r79, %r20, 1;
	add.s32 	%r80, %r79, %r2;
	// begin inline asm
	mov.u64 	%rd64, %clock64;
	// end inline asm
	sub.s64 	%rd22, %rd64, %rd63;
	st.global.u32 	[%rd2], %r80;
	@%p20 bra 	$L__BB0_39;
	st.global.u32 	[%rd1+72], %rd22;
$L__BB0_39:
	setp.ne.s32 	%p21, %r1, 0;
	// begin inline asm
	mov.u64 	%rd65, %clock64;
	// end inline asm
	ld.global.u32 	%r81, [%rd3];
	add.s32 	%r82, %r20, %r81;
	shl.b32 	%r83, %r82, 1;
	add.s32 	%r84, %r83, %r2;
	// begin inline asm
	mov.u64 	%rd66, %clock64;
	// end inline asm
	sub.s64 	%rd23, %rd66, %rd65;
	st.global.u32 	[%rd2], %r84;
	@%p21 bra 	$L__BB0_41;
	st.global.u32 	[%rd1+76], %rd23;
$L__BB0_41:
	ret;

}


// ===== COMPILED SASS (sm_100) =====

	.target	sm_100

	.elftype	@"ET_EXEC"


//--------------------- .note.nv.tkinfo           --------------------------
	.section	.note.nv.tkinfo,"",@"SHT_NOTE"
	.sectionflags	@"SHF_NOTE_NV_TKINFO"
	.tkinfo
        /*0018*/ 	.word	0x00000002
        /*0030*/ 	.string	""
        /*0030*/ 	.string	"ptxas"
        /*0030*/ 	.string	"Cuda compilation tools, release 13.0, V13.0.88"
        /*0030*/ 	.string	"Build cuda_13.0.r13.0/compiler.36424714_0"
        /*0030*/ 	.string	"-arch sm_100 -m 64 "



//--------------------- .note.nv.cuinfo           --------------------------
	.section	.note.nv.cuinfo,"",@"SHT_NOTE"
	.sectionflags	@"SHF_NOTE_NV_CUINFO"
        /*0018*/ 	.short	0x0002
        /*001a*/ 	.short	0x0064
        /*001c*/ 	.short	0x0082
	.zero		2


//--------------------- .nv.info                  --------------------------
	.section	.nv.info,"",@"SHT_CUDA_INFO"
	.align	4


	//----- nvinfo : EIATTR_REGCOUNT
	.align		4
        /*0000*/ 	.byte	0x04, 0x2f
        /*0002*/ 	.short	(.L_1 - .L_0)
	.align		4
.L_0:
        /*0004*/ 	.word	index@(_Z6kernelPjS_jj)
        /*0008*/ 	.word	0x00000010


	//----- nvinfo : EIATTR_FRAME_SIZE
	.align		4
.L_1:
        /*000c*/ 	.byte	0x04, 0x11
        /*000e*/ 	.short	(.L_3 - .L_2)
	.align		4
.L_2:
        /*0010*/ 	.word	index@(_Z6kernelPjS_jj)
        /*0014*/ 	.word	0x00000000


	//----- nvinfo : EIATTR_MIN_STACK_SIZE
	.align		4
.L_3:
        /*0018*/ 	.byte	0x04, 0x12
        /*001a*/ 	.short	(.L_5 - .L_4)
	.align		4
.L_4:
        /*001c*/ 	.word	index@(_Z6kernelPjS_jj)
        /*0020*/ 	.word	0x00000000
.L_5:


//--------------------- .nv.compat                --------------------------
	.section	.nv.compat,"",@"SHT_CUDA_COMPAT_INFO"
	.align	4
        /*0000*/ 	.byte	0x02, 0x09, 0x00, 0x00, 0x02, 0x02, 0x01, 0x00, 0x02, 0x05, 0x05, 0x00, 0x03, 0x07, 0x01, 0x01
        /*0010*/ 	.byte	0x02, 0x03, 0x00, 0x00, 0x02, 0x06, 0x01, 0x00, 0x04, 0x0b, 0x08, 0x00, 0x09, 0x00, 0x00, 0x00
        /*0020*/ 	.byte	0x00, 0x00, 0x00, 0x00


//--------------------- .nv.info._Z6kernelPjS_jj  --------------------------
	.section	.nv.info._Z6kernelPjS_jj,"",@"SHT_CUDA_INFO"
	.sectionflags	@""
	.align	4


	//----- nvinfo : EIATTR_CUDA_API_VERSION
	.align		4
        /*0000*/ 	.byte	0x04, 0x37
        /*0002*/ 	.short	(.L_7 - .L_6)
.L_6:
        /*0004*/ 	.word	0x00000082


	//----- nvinfo : EIATTR_KPARAM_INFO
	.align		4
.L_7:
        /*0008*/ 	.byte	0x04, 0x17
        /*000a*/ 	.short	(.L_9 - .L_8)
.L_8:
        /*000c*/ 	.word	0x00000000
        /*0010*/ 	.short	0x0003
        /*0012*/ 	.short	0x0014
        /*0014*/ 	.byte	0x00, 0xf0, 0x11, 0x00


	//----- nvinfo : EIATTR_KPARAM_INFO
	.align		4
.L_9:
        /*0018*/ 	.byte	0x04, 0x17
        /*001a*/ 	.short	(.L_11 - .L_10)
.L_10:
        /*001c*/ 	.word	0x00000000
        /*0020*/ 	.short	0x0002
        /*0022*/ 	.short	0x0010
        /*0024*/ 	.byte	0x00, 0xf0, 0x11, 0x00


	//----- nvinfo : EIATTR_KPARAM_INFO
	.align		4
.L_11:
        /*0028*/ 	.byte	0x04, 0x17
        /*002a*/ 	.short	(.L_13 - .L_12)
.L_12:
        /*002c*/ 	.word	0x00000000
        /*0030*/ 	.short	0x0001
        /*0032*/ 	.short	0x0008
        /*0034*/ 	.byte	0x00, 0xf5, 0x21, 0x00


	//----- nvinfo : EIATTR_KPARAM_INFO
	.align		4
.L_13:
        /*0038*/ 	.byte	0x04, 0x17
        /*003a*/ 	.short	(.L_15 - .L_14)
.L_14:
        /*003c*/ 	.word	0x00000000
        /*0040*/ 	.short	0x0000
        /*0042*/ 	.short	0x0000
        /*0044*/ 	.byte	0x00, 0xf5, 0x21, 0x00


	//----- nvinfo : EIATTR_SPARSE_MMA_MASK
	.align		4
.L_15:
        /*0048*/ 	.byte	0x03, 0x50
        /*004a*/ 	.short	0x0000


	//----- nvinfo : EIATTR_MAXREG_COUNT
	.align		4
        /*004c*/ 	.byte	0x03, 0x1b
        /*004e*/ 	.short	0x00ff


	//----- nvinfo : EIATTR_NUM_BARRIERS
	.align		4
        /*0050*/ 	.byte	0x02, 0x4c
        /*0052*/ 	.byte	0x01
	.zero		1


	//----- nvinfo : EIATTR_MERCURY_ISA_VERSION
	.align		4
        /*0054*/ 	.byte	0x03, 0x5f
        /*0056*/ 	.short	0x0101


	//----- nvinfo : EIATTR_VRC_CTA_INIT_COUNT
	.align		4
        /*0058*/ 	.byte	0x02, 0x4a
	.zero		1
	.zero		1


	//----- nvinfo : EIATTR_EXIT_INSTR_OFFSETS
	.align		4
        /*005c*/ 	.byte	0x04, 0x1c
        /*005e*/ 	.short	(.L_17 - .L_16)


	//   ....[0]....
.L_16:
        /*0060*/ 	.word	0x00000040


	//   ....[1]....
        /*0064*/ 	.word	0x00000d30


	//   ....[2]....
        /*0068*/ 	.word	0x00000d60


	//----- nvinfo : EIATTR_CBANK_PARAM_SIZE
	.align		4
.L_17:
        /*006c*/ 	.byte	0x03, 0x19
        /*006e*/ 	.short	0x0018


	//----- nvinfo : EIATTR_PARAM_CBANK
	.align		4
        /*0070*/ 	.byte	0x04, 0x0a
        /*0072*/ 	.short	(.L_19 - .L_18)
	.align		4
.L_18:
        /*0074*/ 	.word	index@(.nv.constant0._Z6kernelPjS_jj)
        /*0078*/ 	.short	0x0380
        /*007a*/ 	.short	0x0018


	//----- nvinfo : EIATTR_SW_WAR
	.align		4
.L_19:
        /*007c*/ 	.byte	0x04, 0x36
        /*007e*/ 	.short	(.L_21 - .L_20)
.L_20:
        /*0080*/ 	.word	0x00000008
.L_21:


//--------------------- .nv.callgraph             --------------------------
	.section	.nv.callgraph,"",@"SHT_CUDA_CALLGRAPH"
	.align	4
	.sectionentsize	8
	.align		4
        /*0000*/ 	.word	0x00000000
	.align		4
        /*0004*/ 	.word	0xffffffff
	.align		4
        /*0008*/ 	.word	0x00000000
	.align		4
        /*000c*/ 	.word	0xfffffffe
	.align		4
        /*0010*/ 	.word	0x00000000
	.align		4
        /*0014*/ 	.word	0xfffffffd
	.align		4
        /*0018*/ 	.word	0x00000000
	.align		4
        /*001c*/ 	.word	0xfffffffc


//--------------------- .text._Z6kernelPjS_jj     --------------------------
	.section	.text._Z6kernelPjS_jj,"ax",@progbits
	.align	128
        .global         _Z6kernelPjS_jj
        .type           _Z6kernelPjS_jj,@function
        .size           _Z6kernelPjS_jj,(.L_x_1 - _Z6kernelPjS_jj)
        .other          _Z6kernelPjS_jj,@"STO_CUDA_ENTRY STV_DEFAULT"
_Z6kernelPjS_jj:
.text._Z6kernelPjS_jj:
[----:B------:R-:W-:Y:S08]  /*0000*/  LDC R1, c[0x0][0x37c] ;  /* 0x0000df00ff017b82 */ /* 0x000ff00000000800 */
[----:B------:R-:W0:Y:S08]  /*0010*/  S2UR UR4, SR_VIRTUALSMID ;  /* 0x00000000000479c3 */ /* 0x000e300000004300 */
[----:B------:R-:W0:Y:S02]  /*0020*/  LDC R0, c[0x0][0x394] ;  /* 0x0000e500ff007b82 */ /* 0x000e240000000800 */
[----:B0-----:R-:W-:-:S13]  /*0030*/  ISETP.NE.AND P0, PT, R0, UR4, PT ;  /* 0x0000000400007c0c */ /* 0x001fda000bf05270 */
[----:B------:R-:W-:Y:S05]  /*0040*/  @P0 EXIT ;  /* 0x000000000000094d */ /* 0x000fea0003800000 */
[----:B------:R-:W0:Y:S01]  /*0050*/  S2R R0, SR_TID.X ;  /* 0x0000000000007919 */ /* 0x000e220000002100 */
[----:B------:R-:W0:Y:S01]  /*0060*/  LDC R5, c[0x0][0x390] ;  /* 0x0000e400ff057b82 */ /* 0x000e220000000800 */
[----:B------:R-:W1:Y:S07]  /*0070*/  LDCU.64 UR4, c[0x0][0x358] ;  /* 0x00006b00ff0477ac */ /* 0x000e6e0008000a00 */
[----:B------:R-:W2:Y:S01]  /*0080*/  LDC.64 R2, c[0x0][0x380] ;  /* 0x0000e000ff027b82 */ /* 0x000ea20000000a00 */
[----:B0-----:R-:W-:-:S07]  /*0090*/  IMAD R5, R5, 0x20, R0 ;  /* 0x0000002005057824 */ /* 0x001fce00078e0200 */
[----:B------:R-:W-:Y:S01]  /*00a0*/  BAR.SYNC.DEFER_BLOCKING 0x0 ;  /* 0x0000000000007b1d */ /* 0x000fe20000010000 */
[----:B------:R-:W-:Y:S01]  /*00b0*/  ISETP.NE.AND P0, PT, R0, RZ, PT ;  /* 0x000000ff0000720c */ /* 0x000fe20003f05270 */
[----:B------:R-:W-:-:S04]  /*00c0*/  IMAD.SHL.U32 R5, R5, 0x8, RZ ;  /* 0x0000000805057824 */ /* 0x000fc800078e00ff */
[----:B--2---:R-:W-:Y:S02]  /*00d0*/  IMAD.WIDE.U32 R2, R5, 0x4, R2 ;  /* 0x0000000405027825 */ /* 0x004fe400078e0002 */
[----:B------:R-:W0:Y:S01]  /*00e0*/  S2UR UR6, SR_CLOCKLO ;  /* 0x00000000000679c3 */ /* 0x000e220000005000 */
[----:B------:R-:W-:Y:S02]  /*00f0*/  NOP ;  /* 0x0000000000007918 */ /* 0x000fe40000000000 */
[----:B-1----:R-:W2:Y:S02]  /*0100*/  LDG.E R7, desc[UR4][R2.64] ;  /* 0x0000000402077981 */ /* 0x002ea4000c1e1900 */
[----:B--2---:R-:W-:Y:S02]  /*0110*/  SHF.L.U32 R7, R7, 0x1, RZ ;  /* 0x0000000107077819 */ /* 0x004fe400000006ff */
[----:B------:R-:W-:Y:S01]  /*0120*/  CS2R.32 R0, SR_CLOCKLO ;  /* 0x0000000000007805 */ /* 0x000fe20000005000 */
[----:B------:R-:W1:Y:S04]  /*0130*/  LDC.64 R4, c[0x0][0x380] ;  /* 0x0000e000ff047b82 */ /* 0x000e680000000a00 */
[----:B0-----:R-:W-:-:S04]  /*0140*/  VIADD R11, R0, -UR6 ;  /* 0x80000006000b7c36 */ /* 0x001fc80008000000 */
[----:B------:R-:W0:Y:S01]  /*0150*/  @!P0 LDC.64 R8, c[0x0][0x388] ;  /* 0x0000e200ff088b82 */ /* 0x000e220000000a00 */
[----:B-1----:R-:W-:Y:S04]  /*0160*/  STG.E desc[UR4][R4.64], R7 ;  /* 0x0000000704007986 */ /* 0x002fe8000c101904 */
[----:B0-----:R0:W-:Y:S03]  /*0170*/  @!P0 STG.E desc[UR4][R8.64], R11 ;  /* 0x0000000b08008986 */ /* 0x0011e6000c101904 */
[----:B------:R-:W1:Y:S01]  /*0180*/  S2UR UR6, SR_CLOCKLO ;  /* 0x00000000000679c3 */ /* 0x000e620000005000 */
[----:B------:R-:W-:Y:S01]  /*0190*/  NOP ;  /* 0x0000000000007918 */ /* 0x000fe20000000000 */
[----:B------:R-:W0:Y:S02]  /*01a0*/  LDG.E R0, desc[UR4][R2.64] ;  /* 0x0000000402007981 */ /* 0x000e24000c1e1900 */
[----:B0-----:R-:W-:Y:S01]  /*01b0*/  IMAD R11, R0, 0x2, R7 ;  /* 0x00000002000b7824 */ /* 0x001fe200078e0207 */
[----:B------:R-:W-:-:S03]  /*01c0*/  CS2R.32 R6, SR_CLOCKLO ;  /* 0x0000000000067805 */ /* 0x000fc60000005000 */
[----:B------:R-:W0:Y:S01]  /*01d0*/  @!P0 LDC.64 R8, c[0x0][0x388] ;  /* 0x0000e200ff088b82 */ /* 0x000e220000000a00 */
[----:B-1----:R-:W-:Y:S01]  /*01e0*/  IADD3 R13, PT, PT, R6, -UR6, RZ ;  /* 0x80000006060d7c10 */ /* 0x002fe2000fffe0ff */
[----:B------:R-:W-:Y:S04]  /*01f0*/  STG.E desc[UR4][R4.64], R11 ;  /* 0x0000000b04007986 */ /* 0x000fe8000c101904 */
[----:B0-----:R0:W-:Y:S02]  /*0200*/  @!P0 STG.E desc[UR4][R8.64+0x4], R13 ;  /* 0x0000040d08008986 */ /* 0x0011e4000c101904 */
[----:B------:R-:W1:Y:S01]  /*0210*/  S2UR UR6, SR_CLOCKLO ;  /* 0x00000000000679c3 */ /* 0x000e620000005000 */
[----:B------:R-:W-:Y:S01]  /*0220*/  NOP ;  /* 0x0000000000007918 */ /* 0x000fe20000000000 */
[----:B0-----:R-:W2:Y:S02]  /*0230*/  LDG.E R9, desc[UR4][R2.64] ;  /* 0x0000000402097981 */ /* 0x001ea4000c1e1900 */
[----:B--2---:R-:W-:-:S04]  /*0240*/  IMAD.IADD R0, R0, 0x1, R9 ;  /* 0x0000000100007824 */ /* 0x004fc800078e0209 */
[----:B------:R-:W-:Y:S01]  /*0250*/  IMAD R11, R0, 0x2, R7 ;  /* 0x00000002000b7824 */ /* 0x000fe200078e0207 */
[----:B------:R-:W-:Y:S01]  /*0260*/  CS2R.32 R6, SR_CLOCKLO ;  /* 0x0000000000067805 */ /* 0x000fe20000005000 */
[----:B------:R-:W0:Y:S03]  /*0270*/  @!P0 LDC.64 R8, c[0x0][0x388] ;  /* 0x0000e200ff088b82 */ /* 0x000e260000000a00 */
[----:B-1----:R-:W-:Y:S01]  /*0280*/  IADD3 R13, PT, PT, R6, -UR6, RZ ;  /* 0x80000006060d7c10 */ /* 0x002fe2000fffe0ff */
[----:B------:R-:W-:Y:S04]  /*0290*/  STG.E desc[UR4][R4.64], R11 ;  /* 0x0000000b04007986 */ /* 0x000fe8000c101904 */
[----:B0-----:R0:W-:Y:S01]  /*02a0*/  @!P0 STG.E desc[UR4][R8.64+0x8], R13 ;  /* 0x0000080d08008986 */ /* 0x0011e2000c101904 */
[----:B------:R-:W1:Y:S01]  /*02b0*/  S2UR UR6, SR_CLOCKLO ;  /* 0x00000000000679c3 */ /* 0x000e620000005000 */
[----:B------:R-:W-:-:S02]  /*02c0*/  NOP ;  /* 0x0000000000007918 */ /* 0x000fc40000000000 */
        /* <DEDUP_REMOVED lines=151> */
[----:B--2---:R-:W-:-:S05]  /*0c40*/  IMAD.IADD R0, R0, 0x1, R9 ;  /* 0x0000000100007824 */ /* 0x004fca00078e0209 */
[----:B------:R-:W-:Y:S02]  /*0c50*/  LEA R11, R0, R7, 0x1 ;  /* 0x00000007000b7211 */ /* 0x000fe400078e08ff */
[----:B------:R-:W-:Y:S01]  /*0c60*/  CS2R.32 R6, SR_CLOCKLO ;  /* 0x0000000000067805 */ /* 0x000fe20000005000 */
[----:B------:R-:W0:Y:S04]  /*0c70*/  @!P0 LDC.64 R8, c[0x0][0x388] ;  /* 0x0000e200ff088b82 */ /* 0x000e280000000a00 */
[----:B-1----:R-:W-:Y:S01]  /*0c80*/  VIADD R13, R6, -UR6 ;  /* 0x80000006060d7c36 */ /* 0x002fe20008000000 */
[----:B------:R-:W-:Y:S04]  /*0c90*/  STG.E desc[UR4][R4.64], R11 ;  /* 0x0000000b04007986 */ /* 0x000fe8000c101904 */
[----:B0-----:R0:W-:Y:S01]  /*0ca0*/  @!P0 STG.E desc[UR4][R8.64+0x48], R13 ;  /* 0x0000480d08008986 */ /* 0x0011e2000c101904 */
[----:B------:R-:W0:Y:S01]  /*0cb0*/  S2UR UR6, SR_CLOCKLO ;  /* 0x00000000000679c3 */ /* 0x000e220000005000 */
[----:B------:R-:W-:-:S02]  /*0cc0*/  NOP ;  /* 0x0000000000007918 */ /* 0x000fc40000000000 */
[----:B------:R-:W2:Y:S02]  /*0cd0*/  LDG.E R3, desc[UR4][R2.64] ;  /* 0x0000000402037981 */ /* 0x000ea4000c1e1900 */
[----:B--2---:R-:W-:-:S05]  /*0ce0*/  IADD3 R0, PT, PT, R0, R3, RZ ;  /* 0x0000000300007210 */ /* 0x004fca0007ffe0ff */
[----:B------:R-:W-:Y:S01]  /*0cf0*/  IMAD R7, R0, 0x2, R7 ;  /* 0x0000000200077824 */ /* 0x000fe200078e0207 */
[----:B------:R-:W-:-:S04]  /*0d00*/  CS2R.32 R0, SR_CLOCKLO ;  /* 0x0000000000007805 */ /* 0x000fc80000005000 */
[----:B------:R1:W-:Y:S01]  /*0d10*/  STG.E desc[UR4][R4.64], R7 ;  /* 0x0000000704007986 */ /* 0x0003e2000c101904 */
[----:B0-----:R-:W-:Y:S01]  /*0d20*/  IADD3 R9, PT, PT, R0, -UR6, RZ ;  /* 0x8000000600097c10 */ /* 0x001fe2000fffe0ff */
[----:B------:R-:W-:Y:S06]  /*0d30*/  @P0 EXIT ;  /* 0x000000000000094d */ /* 0x000fec0003800000 */
[----:B------:R-:W0:Y:S02]  /*0d40*/  LDC.64 R2, c[0x0][0x388] ;  /* 0x0000e200ff027b82 */ /* 0x000e240000000a00 */
[----:B0-----:R-:W-:Y:S01]  /*0d50*/  STG.E desc[UR4][R2.64+0x4c], R9 ;  /* 0x00004c0902007986 */ /* 0x001fe2000c101904 */
[----:B------:R-:W-:Y:S05]  /*0d60*/  EXIT ;  /* 0x000000000000794d */ /* 0x000fea0003800000 */
.L_x_0:
[----:B------:R-:W-:-:S00]  /*0d70*/  BRA `(.L_x_0) ;  /* 0xfffffffc00fc7947 */ /* 0x000fc0000383ffff */
[----:B------:R-:W-:-:S00]  /*0d80*/  NOP ;  /* 0x0000000000007918 */ /* 0x000fc00000000000 */
[----:B------:R-:W-:-:S00]  /*0d90*/  NOP ;  /* 0x0000000000007918 */ /* 0x000fc00000000000 */
[----:B------:R-:W-:-:S00]  /*0da0*/  NOP ;  /* 0x0000000000007918 */ /* 0x000fc00000000000 */
[----:B------:R-:W-:-:S00]  /*0db0*/  NOP ;  /* 0x0000000000007918 */ /* 0x000fc00000000000 */
[----:B------:R-:W-:-:S00]  /*0dc0*/  NOP ;  /* 0x0000000000007918 */ /* 0x000fc00000000000 */
[----:B------:R-:W-:-:S00]  /*0dd0*/  NOP ;  /* 0x0000000000007918 */ /* 0x000fc00000000000 */
[----:B------:R-:W-:-:S00]  /*0de0*/  NOP ;  /* 0x0000000000007918 */ /* 0x000fc00000000000 */
[----:B------:R-:W-:-:S00]  /*0df0*/  NOP ;  /* 0x0000000000007918 */ /* 0x000fc00000000000 */
.L_x_1:


//--------------------- .nv.shared.reserved.0     --------------------------
	.section	.nv.shared.reserved.0,"aw",@nobits
	.weak		__nv_reservedSMEM_offset_0_alias
	.size		__nv_reservedSMEM_offset_0_alias, 0, 64
	.other		__nv_reservedSMEM_offset_0_alias,@"STO_CUDA_RESERVED_SHARED STV_DEFAULT"
__nv_reservedSMEM_offset_0_alias:
	.zero		0
	.zero		64


//--------------------- .nv.constant0._Z6kernelPjS_jj --------------------------
	.section	.nv.constant0._Z6kernelPjS_jj,"a",@progbits
	.sectionflags	@""
	.align	4
.nv.constant0._Z6kernelPjS_jj:
	.zero		920


//--------------------- SYMBOLS --------------------------

	.type		.nv.reservedSmem.offset0,@object
	.size		.nv.reservedSmem.offset0,0x4
